	.headerflags	@"EF_CUDA_TEXMODE_UNIFIED EF_CUDA_64BIT_ADDRESS EF_CUDA_ACCELERATORS EF_CUDA_SM90 EF_CUDA_VIRTUAL_SM(EF_CUDA_SM90)"
	.elftype	@"ET_EXEC"


//--------------------- .nv.info                  --------------------------
	.section	.nv.info,"",@"SHT_CUDA_INFO"
	.align	4


	//----- nvinfo : EIATTR_REGCOUNT
	.align		4
        /*0000*/ 	.byte	0x04, 0x2f
        /*0002*/ 	.short	(.L_5 - .L_4)
	.align		4
.L_4:
        /*0004*/ 	.word	index@(triton_per_fused__to_copy_nll_loss2d_forward_1)
        /*0008*/ 	.word	0x00000018


	//----- nvinfo : EIATTR_MIN_STACK_SIZE
	.align		4
.L_5:
        /*000c*/ 	.byte	0x04, 0x12
        /*000e*/ 	.short	(.L_7 - .L_6)
	.align		4
.L_6:
        /*0010*/ 	.word	index@(triton_per_fused__to_copy_nll_loss2d_forward_1)
        /*0014*/ 	.word	0x00000000


	//----- nvinfo : EIATTR_FRAME_SIZE
	.align		4
.L_7:
        /*0018*/ 	.byte	0x04, 0x11
        /*001a*/ 	.short	(.L_9 - .L_8)
	.align		4
.L_8:
        /*001c*/ 	.word	index@(triton_per_fused__to_copy_nll_loss2d_forward_1)
        /*0020*/ 	.word	0x00000000


	//----- nvinfo : EIATTR_MIN_STACK_SIZE
	.align		4
.L_9:
        /*0024*/ 	.byte	0x04, 0x12
        /*0026*/ 	.short	(.L_11 - .L_10)
	.align		4
.L_10:
        /*0028*/ 	.word	index@(triton_per_fused__to_copy_nll_loss2d_forward_1)
        /*002c*/ 	.word	0x00000000
.L_11:


//--------------------- .nv.info.triton_per_fused__to_copy_nll_loss2d_forward_1 --------------------------
	.section	.nv.info.triton_per_fused__to_copy_nll_loss2d_forward_1,"",@"SHT_CUDA_INFO"
	.sectionflags	@""
	.align	4


	//----- nvinfo : EIATTR_CUDA_API_VERSION
	.align		4
        /*0000*/ 	.byte	0x04, 0x37
        /*0002*/ 	.short	(.L_13 - .L_12)
.L_12:
        /*0004*/ 	.word	0x0000007c


	//----- nvinfo : EIATTR_KPARAM_INFO
	.align		4
.L_13:
        /*0008*/ 	.byte	0x04, 0x17
        /*000a*/ 	.short	(.L_15 - .L_14)
.L_14:
        /*000c*/ 	.word	0x00000000
        /*0010*/ 	.short	0x0003
        /*0012*/ 	.short	0x0018
        /*0014*/ 	.byte	0x00, 0xf0, 0x11, 0x00


	//----- nvinfo : EIATTR_KPARAM_INFO
	.align		4
.L_15:
        /*0018*/ 	.byte	0x04, 0x17
        /*001a*/ 	.short	(.L_17 - .L_16)
.L_16:
        /*001c*/ 	.word	0x00000000
        /*0020*/ 	.short	0x0002
        /*0022*/ 	.short	0x0010
        /*0024*/ 	.byte	0x00, 0xf4, 0x21, 0x00


	//----- nvinfo : EIATTR_KPARAM_INFO
	.align		4
.L_17:
        /*0028*/ 	.byte	0x04, 0x17
        /*002a*/ 	.short	(.L_19 - .L_18)
.L_18:
        /*002c*/ 	.word	0x00000000
        /*0030*/ 	.short	0x0001
        /*0032*/ 	.short	0x0008
        /*0034*/ 	.byte	0x00, 0xf4, 0x21, 0x00


	//----- nvinfo : EIATTR_KPARAM_INFO
	.align		4
.L_19:
        /*0038*/ 	.byte	0x04, 0x17
        /*003a*/ 	.short	(.L_21 - .L_20)
.L_20:
        /*003c*/ 	.word	0x00000000
        /*0040*/ 	.short	0x0000
        /*0042*/ 	.short	0x0000
        /*0044*/ 	.byte	0x00, 0xf4, 0x21, 0x00


	//----- nvinfo : EIATTR_SPARSE_MMA_MASK
	.align		4
.L_21:
        /*0048*/ 	.byte	0x03, 0x50
        /*004a*/ 	.short	0x0000


	//----- nvinfo : EIATTR_MAXREG_COUNT
	.align		4
        /*004c*/ 	.byte	0x03, 0x1b
        /*004e*/ 	.short	0x00ff


	//----- nvinfo : EIATTR_EXTERNS
	.align		4
        /*0050*/ 	.byte	0x04, 0x0f
        /*0052*/ 	.short	(.L_23 - .L_22)


	//   ....[0]....
	.align		4
.L_22:
        /*0054*/ 	.word	index@(__assertfail)


	//----- nvinfo : EIATTR_COOP_GROUP_MASK_REGIDS
	.align		4
.L_23:
        /*0058*/ 	.byte	0x04, 0x29
        /*005a*/ 	.short	(.L_25 - .L_24)


	//   ....[0]....
.L_24:
        /*005c*/ 	.word	0xffffffff


	//   ....[1]....
        /*0060*/ 	.word	0xffffffff


	//   ....[2]....
        /*0064*/ 	.word	0xffffffff


	//   ....[3]....
        /*0068*/ 	.word	0xffffffff


	//   ....[4]....
        /*006c*/ 	.word	0xffffffff


	//   ....[5]....
        /*0070*/ 	.word	0xffffffff


	//   ....[6]....
        /*0074*/ 	.word	0xffffffff


	//   ....[7]....
        /*0078*/ 	.word	0xffffffff


	//   ....[8]....
        /*007c*/ 	.word	0xffffffff


	//   ....[9]....
        /*0080*/ 	.word	0xffffffff


	//   ....[10]....
        /*0084*/ 	.word	0xffffffff


	//   ....[11]....
        /*0088*/ 	.word	0xffffffff


	//   ....[12]....
        /*008c*/ 	.word	0xffffffff


	//   ....[13]....
        /*0090*/ 	.word	0xffffffff


	//   ....[14]....
        /*0094*/ 	.word	0xffffffff


	//   ....[15]....
        /*0098*/ 	.word	0xffffffff


	//   ....[16]....
        /*009c*/ 	.word	0xffffffff


	//----- nvinfo : EIATTR_COOP_GROUP_INSTR_OFFSETS
	.align		4
.L_25:
        /*00a0*/ 	.byte	0x04, 0x28
        /*00a2*/ 	.short	(.L_27 - .L_26)


	//   ....[0]....
.L_26:
        /*00a4*/ 	.word	0x000006d0


	//   ....[1]....
        /*00a8*/ 	.word	0x00000700


	//   ....[2]....
        /*00ac*/ 	.word	0x00000770


	//   ....[3]....
        /*00b0*/ 	.word	0x000007d0


	//   ....[4]....
        /*00b4*/ 	.word	0x000007f0


	//   ....[5]....
        /*00b8*/ 	.word	0x00000840


	//   ....[6]....
        /*00bc*/ 	.word	0x000008a0


	//   ....[7]....
        /*00c0*/ 	.word	0x000008d0


	//   ....[8]....
        /*00c4*/ 	.word	0x000008e0


	//   ....[9]....
        /*00c8*/ 	.word	0x00000910


	//   ....[10]....
        /*00cc*/ 	.word	0x00000920


	//   ....[11]....
        /*00d0*/ 	.word	0x00000950


	//   ....[12]....
        /*00d4*/ 	.word	0x00000970


	//   ....[13]....
        /*00d8*/ 	.word	0x000009a0


	//   ....[14]....
        /*00dc*/ 	.word	0x000009b0


	//   ....[15]....
        /*00e0*/ 	.word	0x00000a20


	//   ....[16]....
        /*00e4*/ 	.word	0x00000a30


	//----- nvinfo : EIATTR_SYSCALL_OFFSETS
	.align		4
.L_27:
        /*00e8*/ 	.byte	0x04, 0x46
        /*00ea*/ 	.short	(.L_29 - .L_28)


	//   ....[0]....
.L_28:
        /*00ec*/ 	.word	0x000002a0


	//----- nvinfo : EIATTR_EXIT_INSTR_OFFSETS
	.align		4
.L_29:
        /*00f0*/ 	.byte	0x04, 0x1c
        /*00f2*/ 	.short	(.L_31 - .L_30)


	//   ....[0]....
.L_30:
        /*00f4*/ 	.word	0x00000af0


	//   ....[1]....
        /*00f8*/ 	.word	0x00000b60


	//----- nvinfo : EIATTR_REQNTID
	.align		4
.L_31:
        /*00fc*/ 	.byte	0x04, 0x10
        /*00fe*/ 	.short	(.L_33 - .L_32)
.L_32:
        /*0100*/ 	.word	0x00000040
        /*0104*/ 	.word	0x00000001
        /*0108*/ 	.word	0x00000001


	//----- nvinfo : EIATTR_CRS_STACK_SIZE
	.align		4
.L_33:
        /*010c*/ 	.byte	0x04, 0x1e
        /*010e*/ 	.short	(.L_35 - .L_34)
.L_34:
        /*0110*/ 	.word	0x00000000


	//----- nvinfo : EIATTR_CBANK_PARAM_SIZE
	.align		4
.L_35:
        /*0114*/ 	.byte	0x03, 0x19
        /*0116*/ 	.short	0x001c


	//----- nvinfo : EIATTR_PARAM_CBANK
	.align		4
        /*0118*/ 	.byte	0x04, 0x0a
        /*011a*/ 	.short	(.L_37 - .L_36)
	.align		4
.L_36:
        /*011c*/ 	.word	index@(.nv.constant0.triton_per_fused__to_copy_nll_loss2d_forward_1)
        /*0120*/ 	.short	0x0210
        /*0122*/ 	.short	0x001c


	//----- nvinfo : EIATTR_SW_WAR
	.align		4
.L_37:
        /*0124*/ 	.byte	0x04, 0x36
        /*0126*/ 	.short	(.L_39 - .L_38)
.L_38:
        /*0128*/ 	.word	0x00000008
.L_39:


//--------------------- .nv.callgraph             --------------------------
	.section	.nv.callgraph,"",@"SHT_CUDA_CALLGRAPH"
	.align	4
	.sectionentsize	8
	.align		4
        /*0000*/ 	.word	0x00000000
	.align		4
        /*0004*/ 	.word	0xffffffff
	.align		4
        /*0008*/ 	.word	index@(triton_per_fused__to_copy_nll_loss2d_forward_1)
	.align		4
        /*000c*/ 	.word	index@(__assertfail)
	.align		4
        /*0010*/ 	.word	0x00000000
	.align		4
        /*0014*/ 	.word	0xfffffffe
	.align		4
        /*0018*/ 	.word	0x00000000
	.align		4
        /*001c*/ 	.word	0xfffffffd
	.align		4
        /*0020*/ 	.word	0x00000000
	.align		4
        /*0024*/ 	.word	0xfffffffc


//--------------------- .nv.constant4             --------------------------
	.section	.nv.constant4,"a",@progbits
	.align	8
	.align		8
.nv.constant4:
        /*0000*/ 	.dword	__assertfail
	.align		8
        /*0008*/ 	.dword	assertFunc_0
	.align		8
        /*0010*/ 	.dword	assertFile_0
	.align		8
        /*0018*/ 	.dword	assertMessage_0
	.align		8
        /*0020*/ 	.dword	_$_str


//--------------------- .text.triton_per_fused__to_copy_nll_loss2d_forward_1 --------------------------
	.section	.text.triton_per_fused__to_copy_nll_loss2d_forward_1,"ax",@progbits
	.sectionflags	@"SHF_BARRIERS=1"
	.align	128
        .global         triton_per_fused__to_copy_nll_loss2d_forward_1
        .type           triton_per_fused__to_copy_nll_loss2d_forward_1,@function
        .size           triton_per_fused__to_copy_nll_loss2d_forward_1,(.L_x_2 - triton_per_fused__to_copy_nll_loss2d_forward_1)
        .other          triton_per_fused__to_copy_nll_loss2d_forward_1,@"STO_CUDA_ENTRY STV_DEFAULT"
triton_per_fused__to_copy_nll_loss2d_forward_1:
.text.triton_per_fused__to_copy_nll_loss2d_forward_1:
[----:B------:R-:W0:Y:S02]  /*0000*/  LDC R1, c[0x0][0x28] ;  /* 0x00000a00ff017b82 */ /* 0x000e240000000800 */
[----:B------:R-:W1:Y:S01]  /*0010*/  S2R R0, SR_TID.X ;  /* 0x0000000000007919 */ /* 0x000e620000002100 */
[----:B------:R-:W2:Y:S01]  /*0020*/  LDC.64 R2, c[0x0][0x218] ;  /* 0x00008600ff027b82 */ /* 0x000ea20000000a00 */
[----:B------:R-:W-:Y:S01]  /*0030*/  ULDC.64 UR4, c[0x0][0x208] ;  /* 0x0000820000047ab9 */ /* 0x000fe20000000a00 */
[----:B-1----:R-:W-:-:S05]  /*0040*/  IMAD.SHL.U32 R9, R0, 0x4, RZ ;  /* 0x0000000400097824 */ /* 0x002fca00078e00ff */
[----:B------:R-:W-:-:S04]  /*0050*/  LOP3.LUT R5, R9, 0xc0, RZ, 0xc0, !PT ;  /* 0x000000c009057812 */ /* 0x000fc800078ec0ff */
[----:B------:R-:W-:Y:S02]  /*0060*/  LOP3.LUT R7, R5, 0xf, R0, 0xf8, !PT ;  /* 0x0000000f05077812 */ /* 0x000fe400078ef800 */
[----:B------:R-:W1:Y:S03]  /*0070*/  LDC.64 R4, c[0x0][0x220] ;  /* 0x00008800ff047b82 */ /* 0x000e660000000a00 */
[----:B--2---:R-:W-:-:S06]  /*0080*/  IMAD.WIDE.U32 R2, R7, 0x4, R2 ;  /* 0x0000000407027825 */ /* 0x004fcc00078e0002 */
[----:B------:R-:W2:Y:S01]  /*0090*/  LDG.E R2, desc[UR4][R2.64] ;  /* 0x0000000402027981 */ /* 0x000ea2000c1e1900 */
[----:B-1----:R-:W-:-:S05]  /*00a0*/  IMAD.WIDE.U32 R4, R7, 0x4, R4 ;  /* 0x0000000407047825 */ /* 0x002fca00078e0004 */
[----:B------:R1:W5:Y:S04]  /*00b0*/  LDG.E R16, desc[UR4][R4.64] ;  /* 0x0000000404107981 */ /* 0x000368000c1e1900 */
[----:B------:R1:W5:Y:S04]  /*00c0*/  LDG.E R15, desc[UR4][R4.64+0x40] ;  /* 0x00004004040f7981 */ /* 0x000368000c1e1900 */
[----:B------:R1:W5:Y:S04]  /*00d0*/  LDG.E R14, desc[UR4][R4.64+0x80] ;  /* 0x00008004040e7981 */ /* 0x000368000c1e1900 */
[----:B------:R1:W5:Y:S01]  /*00e0*/  LDG.E R17, desc[UR4][R4.64+0xc0] ;  /* 0x0000c00404117981 */ /* 0x000362000c1e1900 */
[----:B--2---:R-:W2:Y:S02]  /*00f0*/  F2I.S64.TRUNC R6, R2 ;  /* 0x0000000200067311 */ /* 0x004ea4000020d900 */
[----:B--2---:R-:W-:-:S04]  /*0100*/  ISETP.NE.U32.AND P0, PT, R6, 0xff, PT ;  /* 0x000000ff0600780c */ /* 0x004fc80003f05070 */
[----:B------:R-:W-:-:S04]  /*0110*/  ISETP.NE.AND.EX P0, PT, R7, RZ, PT, P0 ;  /* 0x000000ff0700720c */ /* 0x000fc80003f05300 */
[----:B------:R-:W-:Y:S02]  /*0120*/  SEL R19, R7, RZ, P0 ;  /* 0x000000ff07137207 */ /* 0x000fe40000000000 */
[----:B------:R-:W-:Y:S02]  /*0130*/  SEL R7, R6, RZ, P0 ;  /* 0x000000ff06077207 */ /* 0x000fe40000000000 */
[----:B------:R-:W-:-:S04]  /*0140*/  SHF.R.U32.HI R18, RZ, 0x1d, R19 ;  /* 0x0000001dff127819 */ /* 0x000fc80000011613 */
[----:B------:R-:W-:-:S04]  /*0150*/  LOP3.LUT R18, R18, 0x4, RZ, 0xc0, !PT ;  /* 0x0000000412127812 */ /* 0x000fc800078ec0ff */
[----:B------:R-:W-:-:S05]  /*0160*/  IADD3 R18, P1, R18, R7, RZ ;  /* 0x0000000712127210 */ /* 0x000fca0007f3e0ff */
[----:B------:R-:W-:Y:S01]  /*0170*/  IMAD.X R19, RZ, RZ, R19, P1 ;  /* 0x000000ffff137224 */ /* 0x000fe200008e0613 */
[----:B------:R-:W-:-:S04]  /*0180*/  ISETP.GE.U32.AND P1, PT, R18, 0x4, PT ;  /* 0x000000041200780c */ /* 0x000fc80003f26070 */
[----:B------:R-:W-:-:S13]  /*0190*/  ISETP.GE.U32.AND.EX P1, PT, R19, RZ, PT, P1 ;  /* 0x000000ff1300720c */ /* 0x000fda0003f26110 */
[----:B-1----:R-:W-:Y:S05]  /*01a0*/  @!P1 BRA `(.L_x_0) ;  /* 0x0000000000409947 */ /* 0x002fea0003800000 */
[----:B------:R-:W-:Y:S01]  /*01b0*/  MOV R2, 0x0 ;  /* 0x0000000000027802 */ /* 0x000fe20000000f00 */
[----:B------:R-:W-:Y:S01]  /*01c0*/  ULDC.64 UR6, c[0x4][0x18] ;  /* 0x0100060000067ab9 */ /* 0x000fe20000000a00 */
[----:B------:R-:W-:Y:S01]  /*01d0*/  ULDC.64 UR8, c[0x4][0x8] ;  /* 0x0100020000087ab9 */ /* 0x000fe20000000a00 */
[----:B------:R-:W-:Y:S01]  /*01e0*/  MOV R4, UR6 ;  /* 0x0000000600047c02 */ /* 0x000fe20008000f00 */
[----:B------:R-:W-:Y:S01]  /*01f0*/  IMAD.U32 R5, RZ, RZ, UR7 ;  /* 0x00000007ff057e24 */ /* 0x000fe2000f8e00ff */
[----:B------:R-:W-:Y:S01]  /*0200*/  ULDC.64 UR6, c[0x4][0x10] ;  /* 0x0100040000067ab9 */ /* 0x000fe20000000a00 */
[----:B------:R-:W1:Y:S01]  /*0210*/  LDC.64 R2, c[0x4][R2] ;  /* 0x0100000002027b82 */ /* 0x000e620000000a00 */
[----:B------:R-:W-:Y:S01]  /*0220*/  HFMA2.MMA R12, -RZ, RZ, 0, 5.9604644775390625e-08 ;  /* 0x00000001ff0c7435 */ /* 0x000fe200000001ff */
[----:B------:R-:W-:Y:S01]  /*0230*/  IMAD.U32 R6, RZ, RZ, UR6 ;  /* 0x00000006ff067e24 */ /* 0x000fe2000f8e00ff */
[----:B------:R-:W-:Y:S01]  /*0240*/  MOV R7, UR7 ;  /* 0x0000000700077c02 */ /* 0x000fe20008000f00 */
[----:B------:R-:W-:Y:S01]  /*0250*/  IMAD.U32 R10, RZ, RZ, UR8 ;  /* 0x00000008ff0a7e24 */ /* 0x000fe2000f8e00ff */
[----:B------:R-:W-:Y:S01]  /*0260*/  MOV R11, UR9 ;  /* 0x00000009000b7c02 */ /* 0x000fe20008000f00 */
[----:B------:R-:W-:-:S02]  /*0270*/  IMAD.MOV.U32 R8, RZ, RZ, 0x2d ;  /* 0x0000002dff087424 */ /* 0x000fc400078e00ff */
[----:B------:R-:W-:-:S07]  /*0280*/  IMAD.MOV.U32 R13, RZ, RZ, RZ ;  /* 0x000000ffff0d7224 */ /* 0x000fce00078e00ff */
[----:B------:R-:W-:-:S07]  /*0290*/  LEPC R20, `(.L_x_0) ;  /* 0x000000001014794e */ /* 0x000fce0000000000 */
[----:B01---5:R-:W-:Y:S05]  /*02a0*/  CALL.ABS.NOINC R2 ;  /* 0x0000000002007343 */ /* 0x023fea0003c00000 */
.L_x_0:
[----:B------:R-:W-:Y:S05]  /*02b0*/  WARPSYNC.ALL ;  /* 0x0000000000007948 */ /* 0x000fea0003800000 */
[----:B------:R-:W-:Y:S01]  /*02c0*/  BAR.SYNC.DEFER_BLOCKING 0x0 ;  /* 0x0000000000007b1d */ /* 0x000fe20000010000 */
[----:B------:R-:W-:-:S04]  /*02d0*/  SHF.L.U32 R7, R18, 0x4, RZ ;  /* 0x0000000412077819 */ /* 0x000fc800000006ff */
[----:B------:R-:W-:Y:S01]  /*02e0*/  LOP3.LUT R4, R7, 0xf, R0, 0xf8, !PT ;  /* 0x0000000f07047812 */ /* 0x000fe200078ef800 */
[----:B------:R-:W-:Y:S01]  /*02f0*/  ULDC.64 UR6, c[0x0][0x220] ;  /* 0x0000880000067ab9 */ /* 0x000fe20000000a00 */
[----:B------:R-:W-:Y:S02]  /*0300*/  SHF.L.U64.HI R7, R18, 0x4, R19 ;  /* 0x0000000412077819 */ /* 0x000fe40000010213 */
[----:B------:R-:W-:-:S04]  /*0310*/  LOP3.LUT R4, R4, 0xc0, R9, 0xf8, !PT ;  /* 0x000000c004047812 */ /* 0x000fc800078ef809 */
[----:B------:R-:W-:-:S04]  /*0320*/  LEA R6, P1, R4, UR6, 0x2 ;  /* 0x0000000604067c11 */ /* 0x000fc8000f8210ff */
[----:B------:R-:W-:-:S05]  /*0330*/  LEA.HI.X R7, R4, UR7, R7, 0x2, P1 ;  /* 0x0000000704077c11 */ /* 0x000fca00088f1407 */
[----:B------:R1:W2:Y:S01]  /*0340*/  LDG.E R4, desc[UR4][R6.64] ;  /* 0x0000000406047981 */ /* 0x0002a2000c1e1900 */
[----:B-----5:R-:W-:Y:S01]  /*0350*/  FMUL R16, R16, 1.4426950216293334961 ;  /* 0x3fb8aa3b10107820 */ /* 0x020fe20000400000 */
[----:B------:R-:W-:Y:S01]  /*0360*/  FMUL R15, R15, 1.4426950216293334961 ;  /* 0x3fb8aa3b0f0f7820 */ /* 0x000fe20000400000 */
[----:B------:R-:W-:Y:S01]  /*0370*/  FMUL R14, R14, 1.4426950216293334961 ;  /* 0x3fb8aa3b0e0e7820 */ /* 0x000fe20000400000 */
[----:B------:R-:W-:Y:S01]  /*0380*/  FMUL R17, R17, 1.4426950216293334961 ;  /* 0x3fb8aa3b11117820 */ /* 0x000fe20000400000 */
[----:B------:R-:W-:Y:S01]  /*0390*/  IMAD.MOV.U32 R11, RZ, RZ, 0x3e055027 ;  /* 0x3e055027ff0b7424 */ /* 0x000fe200078e00ff */
[----:B------:R-:W-:Y:S02]  /*03a0*/  FSETP.GEU.AND P1, PT, R16, -126, PT ;  /* 0xc2fc00001000780b */ /* 0x000fe40003f2e000 */
[----:B------:R-:W-:Y:S02]  /*03b0*/  FSETP.GEU.AND P2, PT, R15, -126, PT ;  /* 0xc2fc00000f00780b */ /* 0x000fe40003f4e000 */
[----:B------:R-:W-:-:S02]  /*03c0*/  FSETP.GEU.AND P3, PT, R14, -126, PT ;  /* 0xc2fc00000e00780b */ /* 0x000fc40003f6e000 */
[----:B------:R-:W-:-:S07]  /*03d0*/  FSETP.GEU.AND P4, PT, R17, -126, PT ;  /* 0xc2fc00001100780b */ /* 0x000fce0003f8e000 */
[----:B------:R-:W-:Y:S02]  /*03e0*/  @!P1 FMUL R16, R16, 0.5 ;  /* 0x3f00000010109820 */ /* 0x000fe40000400000 */
[----:B------:R-:W-:Y:S02]  /*03f0*/  @!P2 FMUL R15, R15, 0.5 ;  /* 0x3f0000000f0fa820 */ /* 0x000fe40000400000 */
[----:B------:R-:W3:Y:S01]  /*0400*/  MUFU.EX2 R8, R16 ;  /* 0x0000001000087308 */ /* 0x000ee20000000800 */
[----:B------:R-:W-:Y:S01]  /*0410*/  @!P3 FMUL R14, R14, 0.5 ;  /* 0x3f0000000e0eb820 */ /* 0x000fe20000400000 */
[----:B------:R-:W-:-:S06]  /*0420*/  @!P4 FMUL R17, R17, 0.5 ;  /* 0x3f0000001111c820 */ /* 0x000fcc0000400000 */
[----:B-1----:R1:W4:Y:S01]  /*0430*/  MUFU.EX2 R7, R15 ;  /* 0x0000000f00077308 */ /* 0x0023220000000800 */
[----:B---3--:R-:W-:-:S07]  /*0440*/  @!P1 FMUL R8, R8, R8 ;  /* 0x0000000808089220 */ /* 0x008fce0000400000 */
[----:B------:R-:W3:Y:S01]  /*0450*/  MUFU.EX2 R6, R14 ;  /* 0x0000000e00067308 */ /* 0x000ee20000000800 */
[----:B-1----:R-:W1:Y:S01]  /*0460*/  S2R R15, SR_CgaCtaId ;  /* 0x00000000000f7919 */ /* 0x002e620000008800 */
[----:B----4-:R-:W-:-:S06]  /*0470*/  @!P2 FMUL R7, R7, R7 ;  /* 0x000000070707a220 */ /* 0x010fcc0000400000 */
[----:B------:R-:W4:Y:S01]  /*0480*/  MUFU.EX2 R10, R17 ;  /* 0x00000011000a7308 */ /* 0x000f220000000800 */
[----:B------:R-:W-:Y:S01]  /*0490*/  FADD R7, R8, R7 ;  /* 0x0000000708077221 */ /* 0x000fe20000000000 */
[----:B---3--:R-:W-:Y:S01]  /*04a0*/  @!P3 FMUL R6, R6, R6 ;  /* 0x000000060606b220 */ /* 0x008fe20000400000 */
[----:B------:R-:W-:-:S03]  /*04b0*/  LOP3.LUT P3, RZ, R0, 0x1f, RZ, 0xc0, !PT ;  /* 0x0000001f00ff7812 */ /* 0x000fc6000786c0ff */
[----:B------:R-:W-:Y:S01]  /*04c0*/  FADD R7, R7, R6 ;  /* 0x0000000607077221 */ /* 0x000fe20000000000 */
[----:B----4-:R-:W-:-:S04]  /*04d0*/  @!P4 FMUL R10, R10, R10 ;  /* 0x0000000a0a0ac220 */ /* 0x010fc80000400000 */
[----:B------:R-:W-:-:S05]  /*04e0*/  FADD R7, R7, R10 ;  /* 0x0000000a07077221 */ /* 0x000fca0000000000 */
[----:B------:R-:W-:-:S13]  /*04f0*/  FSETP.GEU.AND P1, PT, R7, 1.175494350822287508e-38, PT ;  /* 0x008000000700780b */ /* 0x000fda0003f2e000 */
[----:B------:R-:W-:-:S04]  /*0500*/  @!P1 FMUL R7, R7, 8388608 ;  /* 0x4b00000007079820 */ /* 0x000fc80000400000 */
[C---:B------:R-:W-:Y:S01]  /*0510*/  VIADD R6, R7.reuse, 0xc0d55555 ;  /* 0xc0d5555507067836 */ /* 0x040fe20000000000 */
[----:B------:R-:W-:-:S04]  /*0520*/  ISETP.GE.U32.AND P2, PT, R7, 0x7f800000, PT ;  /* 0x7f8000000700780c */ /* 0x000fc80003f46070 */
[----:B------:R-:W-:-:S04]  /*0530*/  LOP3.LUT R8, R6, 0xff800000, RZ, 0xc0, !PT ;  /* 0xff80000006087812 */ /* 0x000fc800078ec0ff */
[----:B------:R-:W-:-:S05]  /*0540*/  IADD3 R6, R7, -R8, RZ ;  /* 0x8000000807067210 */ /* 0x000fca0007ffe0ff */
[----:B------:R-:W-:Y:S01]  /*0550*/  FADD R10, R6, -1 ;  /* 0xbf800000060a7421 */ /* 0x000fe20000000000 */
[----:B------:R-:W-:Y:S02]  /*0560*/  FSEL R6, RZ, -23, P1 ;  /* 0xc1b80000ff067808 */ /* 0x000fe40000800000 */
[----:B------:R-:W-:Y:S01]  /*0570*/  FSETP.NEU.AND P1, PT, R7, RZ, PT ;  /* 0x000000ff0700720b */ /* 0x000fe20003f2d000 */
[----:B------:R-:W-:-:S04]  /*0580*/  FFMA.FTZ R11, R10, -R11, 0.14084610342979431152 ;  /* 0x3e1039f60a0b7423 */ /* 0x000fc8000001080b */
[----:B------:R-:W-:-:S04]  /*0590*/  FFMA.FTZ R11, R10, R11, -0.12148627638816833496 ;  /* 0xbdf8cdcc0a0b7423 */ /* 0x000fc8000001000b */
[----:B------:R-:W-:-:S04]  /*05a0*/  FFMA.FTZ R11, R10, R11, 0.13980610668659210205 ;  /* 0x3e0f29550a0b7423 */ /* 0x000fc8000001000b */
[----:B------:R-:W-:-:S04]  /*05b0*/  FFMA.FTZ R11, R10, R11, -0.16684235632419586182 ;  /* 0xbe2ad8b90a0b7423 */ /* 0x000fc8000001000b */
[----:B------:R-:W-:-:S04]  /*05c0*/  FFMA.FTZ R11, R10, R11, 0.20012299716472625732 ;  /* 0x3e4ced0b0a0b7423 */ /* 0x000fc8000001000b */
[----:B------:R-:W-:-:S04]  /*05d0*/  FFMA.FTZ R11, R10, R11, -0.24999669194221496582 ;  /* 0xbe7fff220a0b7423 */ /* 0x000fc8000001000b */
[----:B------:R-:W-:-:S04]  /*05e0*/  FFMA.FTZ R11, R10, R11, 0.33333182334899902344 ;  /* 0x3eaaaa780a0b7423 */ /* 0x000fc8000001000b */
[C---:B------:R-:W-:Y:S01]  /*05f0*/  FFMA.FTZ R13, R10.reuse, R11, -0.5 ;  /* 0xbf0000000a0d7423 */ /* 0x040fe2000001000b */
[----:B------:R-:W-:Y:S02]  /*0600*/  I2FP.F32.S32 R11, R8 ;  /* 0x00000008000b7245 */ /* 0x000fe40000201400 */
[----:B------:R-:W-:Y:S01]  /*0610*/  @P2 MOV R8, 0x7f800000 ;  /* 0x7f80000000082802 */ /* 0x000fe20000000f00 */
[C---:B------:R-:W-:Y:S02]  /*0620*/  FMUL R13, R10.reuse, R13 ;  /* 0x0000000d0a0d7220 */ /* 0x040fe40000400000 */
[----:B------:R-:W-:Y:S02]  /*0630*/  FFMA.FTZ R6, R11, 1.1920928955078125e-07, R6 ;  /* 0x340000000b067823 */ /* 0x000fe40000010006 */
[----:B------:R-:W-:Y:S01]  /*0640*/  FFMA.FTZ R13, R10, R13, R10 ;  /* 0x0000000d0a0d7223 */ /* 0x000fe2000001000a */
[----:B------:R-:W-:-:S03]  /*0650*/  SHF.R.U32.HI R10, RZ, 0x5, R0 ;  /* 0x00000005ff0a7819 */ /* 0x000fc60000011600 */
[----:B------:R-:W-:Y:S01]  /*0660*/  FFMA.FTZ R6, R6, 0.69314718246459960938, R13 ;  /* 0x3f31721806067823 */ /* 0x000fe2000001000d */
[----:B------:R-:W-:Y:S01]  /*0670*/  @P2 FFMA.FTZ R6, R7, R8, +INF ;  /* 0x7f80000007062423 */ /* 0x000fe20000010008 */
[----:B------:R-:W-:-:S04]  /*0680*/  ISETP.GE.AND P2, PT, R0, 0x2, PT ;  /* 0x000000020000780c */ /* 0x000fc80003f46270 */
[----:B------:R-:W-:-:S05]  /*0690*/  FSEL R7, R6, -INF , P1 ;  /* 0xff80000006077808 */ /* 0x000fca0000800000 */
[----:B--2---:R-:W-:-:S04]  /*06a0*/  FADD R4, -R4, R7 ;  /* 0x0000000704047221 */ /* 0x004fc80000000100 */
[----:B------:R-:W-:-:S05]  /*06b0*/  FADD R4, RZ, R4 ;  /* 0x00000004ff047221 */ /* 0x000fca0000000000 */
[----:B------:R-:W-:-:S05]  /*06c0*/  FSEL R4, R4, RZ, P0 ;  /* 0x000000ff04047208 */ /* 0x000fca0000000000 */
[----:B------:R-:W2:Y:S02]  /*06d0*/  SHFL.BFLY PT, R7, R4, 0x10, 0x1f ;  /* 0x0e001f0004077f89 */ /* 0x000ea400000e0000 */
[----:B--2---:R-:W-:Y:S01]  /*06e0*/  FADD R7, R4, R7 ;  /* 0x0000000704077221 */ /* 0x004fe20000000000 */
[----:B------:R-:W-:-:S04]  /*06f0*/  MOV R4, 0x400 ;  /* 0x0000040000047802 */ /* 0x000fc80000000f00 */
[----:B------:R-:W2:Y:S01]  /*0700*/  SHFL.BFLY PT, R6, R7, 0x8, 0x1f ;  /* 0x0d001f0007067f89 */ /* 0x000ea200000e0000 */
[----:B-1----:R-:W-:Y:S02]  /*0710*/  PRMT R4, R15, 0x654, R4 ;  /* 0x000006540f047816 */ /* 0x002fe40000000004 */
[----:B------:R-:W-:Y:S02]  /*0720*/  SEL R15, RZ, 0x1, !P0 ;  /* 0x00000001ff0f7807 */ /* 0x000fe40004000000 */
[----:B------:R-:W-:Y:S01]  /*0730*/  IADD3 R9, R9, R4, RZ ;  /* 0x0000000409097210 */ /* 0x000fe20007ffe0ff */
[----:B--2---:R-:W-:Y:S01]  /*0740*/  FADD R6, R7, R6 ;  /* 0x0000000607067221 */ /* 0x004fe20000000000 */
[----:B------:R-:W-:Y:S02]  /*0750*/  SGXT.U32 R7, R10, 0x1 ;  /* 0x000000010a07781a */ /* 0x000fe40000000000 */
[----:B------:R-:W-:Y:S02]  /*0760*/  LOP3.LUT R10, R0, 0x1, RZ, 0xc0, !PT ;  /* 0x00000001000a7812 */ /* 0x000fe400078ec0ff */
[----:B------:R-:W1:Y:S02]  /*0770*/  SHFL.BFLY PT, R11, R6, 0x4, 0x1f ;  /* 0x0c801f00060b7f89 */ /* 0x000e6400000e0000 */
[----:B------:R-:W-:-:S04]  /*0780*/  ISETP.NE.U32.AND P1, PT, R10, 0x1, PT ;  /* 0x000000010a00780c */ /* 0x000fc80003f25070 */
[----:B------:R-:W-:Y:S01]  /*0790*/  ISETP.LT.AND P1, PT, R0, 0x2, P1 ;  /* 0x000000020000780c */ /* 0x000fe20000f21270 */
[----:B-1----:R-:W-:Y:S01]  /*07a0*/  FADD R11, R6, R11 ;  /* 0x0000000b060b7221 */ /* 0x002fe20000000000 */
[C---:B------:R-:W-:Y:S01]  /*07b0*/  IMAD R6, R7.reuse, 0x4, R4 ;  /* 0x0000000407067824 */ /* 0x040fe200078e0204 */
[----:B------:R-:W-:-:S03]  /*07c0*/  LEA R7, R7, R4, 0x3 ;  /* 0x0000000407077211 */ /* 0x000fc600078e18ff */
[----:B------:R-:W1:Y:S02]  /*07d0*/  SHFL.BFLY PT, R8, R11, 0x2, 0x1f ;  /* 0x0c401f000b087f89 */ /* 0x000e6400000e0000 */
[----:B-1----:R-:W-:-:S05]  /*07e0*/  FADD R8, R11, R8 ;  /* 0x000000080b087221 */ /* 0x002fca0000000000 */
[----:B------:R-:W1:Y:S02]  /*07f0*/  SHFL.BFLY PT, R13, R8, 0x1, 0x1f ;  /* 0x0c201f00080d7f89 */ /* 0x000e6400000e0000 */
[----:B-1----:R-:W-:-:S05]  /*0800*/  FADD R13, R8, R13 ;  /* 0x0000000d080d7221 */ /* 0x002fca0000000000 */
[----:B------:R-:W-:Y:S01]  /*0810*/  @!P3 STS [R6], R13 ;  /* 0x0000000d0600b388 */ /* 0x000fe20000000800 */
[----:B------:R-:W-:Y:S06]  /*0820*/  BAR.SYNC.DEFER_BLOCKING 0x0 ;  /* 0x0000000000007b1d */ /* 0x000fec0000010000 */
[----:B------:R-:W1:Y:S04]  /*0830*/  @!P2 LDS R5, [R9] ;  /* 0x000000000905a984 */ /* 0x000e680000000800 */
[----:B-1----:R-:W1:Y:S02]  /*0840*/  SHFL.BFLY PT, R8, R5, 0x1, 0x1f ;  /* 0x0c201f0005087f89 */ /* 0x002e6400000e0000 */
[----:B-1----:R-:W-:-:S05]  /*0850*/  FADD R8, R5, R8 ;  /* 0x0000000805087221 */ /* 0x002fca0000000000 */
[----:B------:R-:W-:Y:S01]  /*0860*/  @P1 STS [R9], R8 ;  /* 0x0000000809001388 */ /* 0x000fe20000000800 */
[----:B------:R-:W-:Y:S06]  /*0870*/  BAR.SYNC.DEFER_BLOCKING 0x0 ;  /* 0x0000000000007b1d */ /* 0x000fec0000010000 */
[----:B------:R-:W-:Y:S02]  /*0880*/  LDS R6, [R4] ;  /* 0x0000000004067984 */ /* 0x000fe40000000800 */
[----:B------:R-:W-:Y:S06]  /*0890*/  BAR.SYNC.DEFER_BLOCKING 0x0 ;  /* 0x0000000000007b1d */ /* 0x000fec0000010000 */
[----:B------:R-:W1:Y:S02]  /*08a0*/  SHFL.BFLY PT, R10, R15, 0x10, 0x1f ;  /* 0x0e001f000f0a7f89 */ /* 0x000e6400000e0000 */
[----:B-1----:R-:W-:-:S05]  /*08b0*/  IADD3 R12, P0, R10, R15, RZ ;  /* 0x0000000f0a0c7210 */ /* 0x002fca0007f1e0ff */
[----:B------:R-:W-:Y:S01]  /*08c0*/  IMAD.X R17, RZ, RZ, RZ, P0 ;  /* 0x000000ffff117224 */ /* 0x000fe200000e06ff */
[----:B------:R-:W1:Y:S04]  /*08d0*/  SHFL.BFLY PT, R5, R12, 0x8, 0x1f ;  /* 0x0d001f000c057f89 */ /* 0x000e6800000e0000 */
[----:B------:R-:W2:Y:S01]  /*08e0*/  SHFL.BFLY PT, R10, R17, 0x8, 0x1f ;  /* 0x0d001f00110a7f89 */ /* 0x000ea200000e0000 */
[----:B-1----:R-:W-:-:S04]  /*08f0*/  IADD3 R14, P0, R5, R12, RZ ;  /* 0x0000000c050e7210 */ /* 0x002fc80007f1e0ff */
[----:B--2---:R-:W-:Y:S01]  /*0900*/  IADD3.X R13, R10, R17, RZ, P0, !PT ;  /* 0x000000110a0d7210 */ /* 0x004fe200007fe4ff */
[----:B------:R-:W1:Y:S04]  /*0910*/  SHFL.BFLY PT, R5, R14, 0x4, 0x1f ;  /* 0x0c801f000e057f89 */ /* 0x000e6800000e0000 */
[----:B------:R-:W2:Y:S01]  /*0920*/  SHFL.BFLY PT, R8, R13, 0x4, 0x1f ;  /* 0x0c801f000d087f89 */ /* 0x000ea200000e0000 */
[----:B-1----:R-:W-:-:S05]  /*0930*/  IADD3 R10, P0, R5, R14, RZ ;  /* 0x0000000e050a7210 */ /* 0x002fca0007f1e0ff */
[----:B--2---:R-:W-:Y:S01]  /*0940*/  IMAD.X R11, R8, 0x1, R13, P0 ;  /* 0x00000001080b7824 */ /* 0x004fe200000e060d */
[----:B------:R-:W1:Y:S01]  /*0950*/  SHFL.BFLY PT, R5, R10, 0x2, 0x1f ;  /* 0x0c401f000a057f89 */ /* 0x000e6200000e0000 */
[----:B------:R-:W-:-:S03]  /*0960*/  IMAD R13, R0, 0x8, R4 ;  /* 0x00000008000d7824 */ /* 0x000fc600078e0204 */
[----:B------:R-:W2:Y:S01]  /*0970*/  SHFL.BFLY PT, R8, R11, 0x2, 0x1f ;  /* 0x0c401f000b087f89 */ /* 0x000ea200000e0000 */
[----:B-1----:R-:W-:-:S04]  /*0980*/  IADD3 R15, P0, R5, R10, RZ ;  /* 0x0000000a050f7210 */ /* 0x002fc80007f1e0ff */
[----:B--2---:R-:W-:Y:S02]  /*0990*/  IADD3.X R12, R8, R11, RZ, P0, !PT ;  /* 0x0000000b080c7210 */ /* 0x004fe400007fe4ff */
[----:B------:R-:W1:Y:S04]  /*09a0*/  SHFL.BFLY PT, R8, R15, 0x1, 0x1f ;  /* 0x0c201f000f087f89 */ /* 0x000e6800000e0000 */
[----:B------:R-:W2:Y:S01]  /*09b0*/  SHFL.BFLY PT, R5, R12, 0x1, 0x1f ;  /* 0x0c201f000c057f89 */ /* 0x000ea200000e0000 */
[----:B-1----:R-:W-:-:S05]  /*09c0*/  IADD3 R8, P0, R8, R15, RZ ;  /* 0x0000000f08087210 */ /* 0x002fca0007f1e0ff */
[----:B--2---:R-:W-:-:S05]  /*09d0*/  IMAD.X R9, R5, 0x1, R12, P0 ;  /* 0x0000000105097824 */ /* 0x004fca00000e060c */
[----:B------:R-:W-:Y:S01]  /*09e0*/  @!P3 STS.64 [R7], R8 ;  /* 0x000000080700b388 */ /* 0x000fe20000000a00 */
[----:B------:R-:W-:Y:S06]  /*09f0*/  BAR.SYNC.DEFER_BLOCKING 0x0 ;  /* 0x0000000000007b1d */ /* 0x000fec0000010000 */
[----:B------:R-:W1:Y:S01]  /*0a00*/  @!P2 LDS.64 R2, [R13] ;  /* 0x000000000d02a984 */ /* 0x000e620000000a00 */
[----:B------:R-:W-:-:S03]  /*0a10*/  LOP3.LUT P2, RZ, R0, 0x3f, RZ, 0xc0, !PT ;  /* 0x0000003f00ff7812 */ /* 0x000fc6000784c0ff */
[----:B-1----:R-:W1:Y:S04]  /*0a20*/  SHFL.BFLY PT, R11, R2, 0x1, 0x1f ;  /* 0x0c201f00020b7f89 */ /* 0x002e6800000e0000 */
[----:B------:R-:W2:Y:S01]  /*0a30*/  SHFL.BFLY PT, R5, R3, 0x1, 0x1f ;  /* 0x0c201f0003057f89 */ /* 0x000ea200000e0000 */
[----:B-1----:R-:W-:-:S04]  /*0a40*/  IADD3 R10, P0, R2, R11, RZ ;  /* 0x0000000b020a7210 */ /* 0x002fc80007f1e0ff */
[----:B--2---:R-:W-:-:S05]  /*0a50*/  IADD3.X R11, R3, R5, RZ, P0, !PT ;  /* 0x00000005030b7210 */ /* 0x004fca00007fe4ff */
[----:B------:R-:W-:Y:S01]  /*0a60*/  @P1 STS.64 [R13], R10 ;  /* 0x0000000a0d001388 */ /* 0x000fe20000000a00 */
[----:B------:R-:W-:Y:S06]  /*0a70*/  BAR.SYNC.DEFER_BLOCKING 0x0 ;  /* 0x0000000000007b1d */ /* 0x000fec0000010000 */
[----:B------:R-:W1:Y:S02]  /*0a80*/  LDS.64 R4, [R4] ;  /* 0x0000000004047984 */ /* 0x000e640000000a00 */
[----:B-1----:R-:W1:Y:S01]  /*0a90*/  I2F.S64 R12, R4 ;  /* 0x00000004000c7312 */ /* 0x002e620000301400 */
[----:B------:R-:W-:Y:S01]  /*0aa0*/  BAR.SYNC.DEFER_BLOCKING 0x0 ;  /* 0x0000000000007b1d */ /* 0x000fe20000010000 */
[----:B-1----:R-:W-:-:S02]  /*0ab0*/  FSETP.GT.AND P0, PT, |R12|, 8.50705917302346158658e+37, PT ;  /* 0x7e8000000c00780b */ /* 0x002fc40003f04200 */
[----:B------:R-:W-:-:S11]  /*0ac0*/  FSETP.GEU.AND P1, PT, |R12|, 1.175494350822287508e-38, PT ;  /* 0x008000000c00780b */ /* 0x000fd60003f2e200 */
[----:B------:R-:W-:-:S04]  /*0ad0*/  @P0 FMUL R12, R12, 0.25 ;  /* 0x3e8000000c0c0820 */ /* 0x000fc80000400000 */
[----:B------:R-:W-:Y:S01]  /*0ae0*/  @!P1 FMUL R12, R12, 16777216 ;  /* 0x4b8000000c0c9820 */ /* 0x000fe20000400000 */
[----:B------:R-:W-:Y:S06]  /*0af0*/  @P2 EXIT ;  /* 0x000000000000294d */ /* 0x000fec0003800000 */
[----:B------:R-:W0:Y:S01]  /*0b00*/  LDC.64 R2, c[0x0][0x210] ;  /* 0x00008400ff027b82 */ /* 0x000e220000000a00 */
[----:B------:R-:W1:Y:S01]  /*0b10*/  MUFU.RCP R5, R12 ;  /* 0x0000000c00057308 */ /* 0x000e620000001000 */
[----:B------:R-:W-:-:S04]  /*0b20*/  @P0 FMUL R6, R6, 0.25 ;  /* 0x3e80000006060820 */ /* 0x000fc80000400000 */
[----:B------:R-:W-:-:S04]  /*0b30*/  @!P1 FMUL R6, R6, 16777216 ;  /* 0x4b80000006069820 */ /* 0x000fc80000400000 */
[----:B-1----:R-:W-:-:S05]  /*0b40*/  FMUL R5, R5, R6 ;  /* 0x0000000605057220 */ /* 0x002fca0000400000 */
[----:B0-----:R-:W-:Y:S01]  /*0b50*/  STG.E desc[UR4][R2.64], R5 ;  /* 0x0000000502007986 */ /* 0x001fe2000c101904 */
[----:B------:R-:W-:Y:S05]  /*0b60*/  EXIT ;  /* 0x000000000000794d */ /* 0x000fea0003800000 */
.L_x_1:
[----:B------:R-:W-:-:S00]  /*0b70*/  BRA `(.L_x_1) ;  /* 0xfffffffc00fc7947 */ /* 0x000fc0000383ffff */
[----:B------:R-:W-:-:S00]  /*0b80*/  NOP ;  /* 0x0000000000007918 */ /* 0x000fc00000000000 */
[----:B------:R-:W-:-:S00]  /*0b90*/  NOP ;  /* 0x0000000000007918 */ /* 0x000fc00000000000 */
[----:B------:R-:W-:-:S00]  /*0ba0*/  NOP ;  /* 0x0000000000007918 */ /* 0x000fc00000000000 */
[----:B------:R-:W-:-:S00]  /*0bb0*/  NOP ;  /* 0x0000000000007918 */ /* 0x000fc00000000000 */
[----:B------:R-:W-:-:S00]  /*0bc0*/  NOP ;  /* 0x0000000000007918 */ /* 0x000fc00000000000 */
[----:B------:R-:W-:-:S00]  /*0bd0*/  NOP ;  /* 0x0000000000007918 */ /* 0x000fc00000000000 */
[----:B------:R-:W-:-:S00]  /*0be0*/  NOP ;  /* 0x0000000000007918 */ /* 0x000fc00000000000 */
[----:B------:R-:W-:-:S00]  /*0bf0*/  NOP ;  /* 0x0000000000007918 */ /* 0x000fc00000000000 */
.L_x_2:


//--------------------- .nv.global.init           --------------------------
	.section	.nv.global.init,"aw",@progbits
.nv.global.init:
	.type		assertFunc_0,@object
	.size		assertFunc_0,(_$_str - assertFunc_0)
assertFunc_0:
        /*0000*/ 	.byte	0x75, 0x6e, 0x6b, 0x6e, 0x6f, 0x77, 0x6e, 0x00
	.type		_$_str,@object
	.size		_$_str,(assertMessage_0 - _$_str)
_$_str:
        /*0008*/ 	.byte	0x5f, 0x5f, 0x43, 0x55, 0x44, 0x41, 0x5f, 0x46, 0x54, 0x5a, 0x00
	.type		assertMessage_0,@object
	.size		assertMessage_0,(assertFile_0 - assertMessage_0)
assertMessage_0:
        /*0013*/ 	.byte	0x69, 0x6e, 0x64, 0x65, 0x78, 0x20, 0x6f, 0x75, 0x74, 0x20, 0x6f, 0x66, 0x20, 0x62, 0x6f, 0x75
        /*0023*/ 	.byte	0x6e, 0x64, 0x73, 0x3a, 0x20, 0x30, 0x20, 0x3c, 0x3d, 0x20, 0x74, 0x6d, 0x70, 0x39, 0x20, 0x3c
        /*0033*/ 	.byte	0x20, 0x34, 0x00
	.type		assertFile_0,@object
	.size		assertFile_0,(.L_1 - assertFile_0)
assertFile_0:
        /*0036*/ 	.byte	0x69, 0x6e, 0x64, 0x75, 0x63, 0x74, 0x6f, 0x72, 0x5f, 0x63, 0x61, 0x63, 0x68, 0x65, 0x2f, 0x71
        /*0046*/ 	.byte	0x66, 0x2f, 0x63, 0x71, 0x66, 0x71, 0x6d, 0x6e, 0x67, 0x6e, 0x65, 0x74, 0x77, 0x34, 0x32, 0x70
        /*0056*/ 	.byte	0x35, 0x73, 0x6a, 0x34, 0x6f, 0x79, 0x75, 0x64, 0x66, 0x66, 0x78, 0x32, 0x62, 0x74, 0x6a, 0x63
        /*0066*/ 	.byte	0x76, 0x77, 0x69, 0x70, 0x6a, 0x69, 0x72, 0x6d, 0x62, 0x72, 0x36, 0x66, 0x79, 0x76, 0x6d, 0x65
        /*0076*/ 	.byte	0x69, 0x6b, 0x6f, 0x75, 0x6d, 0x71, 0x2e, 0x70, 0x79, 0x00
.L_1:


//--------------------- .nv.shared.triton_per_fused__to_copy_nll_loss2d_forward_1 --------------------------
	.section	.nv.shared.triton_per_fused__to_copy_nll_loss2d_forward_1,"aw",@nobits
	.sectionflags	@""
	.align	16
	.zero		1024


//--------------------- .nv.constant0.triton_per_fused__to_copy_nll_loss2d_forward_1 --------------------------
	.section	.nv.constant0.triton_per_fused__to_copy_nll_loss2d_forward_1,"a",@progbits
	.sectionflags	@""
	.align	4
.nv.constant0.triton_per_fused__to_copy_nll_loss2d_forward_1:
	.zero		556


//--------------------- SYMBOLS --------------------------

	.type		__assertfail,@function
